//
// Generated by NVIDIA NVVM Compiler
//
// Compiler Build ID: CL-36424714
// Cuda compilation tools, release 13.0, V13.0.88
// Based on NVVM 20.0.0
//

.version 9.0
.target sm_100
.address_size 64

	// .globl	_Z1kPi

.visible .entry _Z1kPi(
	.param .u64 .ptr .align 1 _Z1kPi_param_0
)
{
	.reg .pred 	%p<2>;
	.reg .b32 	%r<2>;
	.reg .b64 	%rd<3>;

	ld.param.u64 	%rd1, [_Z1kPi_param_0];
	mov.u32 	%r1, %tid.x;
	setp.gt.u32 	%p1, %r1, 15;
	@%p1 bra 	$L__BB0_2;
	cvta.to.global.u64 	%rd2, %rd1;
	st.global.u32 	[%rd2], %r1;
$L__BB0_2:
	ret;

}


// ===== COMPILED SASS (sm_100) =====

	.target	sm_100

	.elftype	@"ET_EXEC"


//--------------------- .note.nv.tkinfo           --------------------------
	.section	.note.nv.tkinfo,"",@"SHT_NOTE"
	.sectionflags	@"SHF_NOTE_NV_TKINFO"
	.tkinfo
        /*0018*/ 	.word	0x00000002
        /*0030*/ 	.string	""
        /*0030*/ 	.string	"ptxas"
        /*0030*/ 	.string	"Cuda compilation tools, release 13.0, V13.0.88"
        /*0030*/ 	.string	"Build cuda_13.0.r13.0/compiler.36424714_0"
        /*0030*/ 	.string	"-arch sm_100 -m 64 "



//--------------------- .note.nv.cuinfo           --------------------------
	.section	.note.nv.cuinfo,"",@"SHT_NOTE"
	.sectionflags	@"SHF_NOTE_NV_CUINFO"
        /*0018*/ 	.short	0x0002
        /*001a*/ 	.short	0x0064
        /*001c*/ 	.short	0x0082
	.zero		2


//--------------------- .nv.info                  --------------------------
	.section	.nv.info,"",@"SHT_CUDA_INFO"
	.align	4


	//----- nvinfo : EIATTR_REGCOUNT
	.align		4
        /*0000*/ 	.byte	0x04, 0x2f
        /*0002*/ 	.short	(.L_1 - .L_0)
	.align		4
.L_0:
        /*0004*/ 	.word	index@(_Z1kPi)
        /*0008*/ 	.word	0x00000008


	//----- nvinfo : EIATTR_FRAME_SIZE
	.align		4
.L_1:
        /*000c*/ 	.byte	0x04, 0x11
        /*000e*/ 	.short	(.L_3 - .L_2)
	.align		4
.L_2:
        /*0010*/ 	.word	index@(_Z1kPi)
        /*0014*/ 	.word	0x00000000


	//----- nvinfo : EIATTR_MIN_STACK_SIZE
	.align		4
.L_3:
        /*0018*/ 	.byte	0x04, 0x12
        /*001a*/ 	.short	(.L_5 - .L_4)
	.align		4
.L_4:
        /*001c*/ 	.word	index@(_Z1kPi)
        /*0020*/ 	.word	0x00000000
.L_5:


//--------------------- .nv.compat                --------------------------
	.section	.nv.compat,"",@"SHT_CUDA_COMPAT_INFO"
	.align	4
        /*0000*/ 	.byte	0x02, 0x09, 0x00, 0x00, 0x02, 0x02, 0x01, 0x00, 0x02, 0x05, 0x05, 0x00, 0x03, 0x07, 0x01, 0x01
        /*0010*/ 	.byte	0x02, 0x03, 0x00, 0x00, 0x02, 0x06, 0x01, 0x00, 0x04, 0x0b, 0x08, 0x00, 0x09, 0x00, 0x00, 0x00
        /*0020*/ 	.byte	0x00, 0x00, 0x00, 0x00


//--------------------- .nv.info._Z1kPi           --------------------------
	.section	.nv.info._Z1kPi,"",@"SHT_CUDA_INFO"
	.sectionflags	@""
	.align	4


	//----- nvinfo : EIATTR_CUDA_API_VERSION
	.align		4
        /*0000*/ 	.byte	0x04, 0x37
        /*0002*/ 	.short	(.L_7 - .L_6)
.L_6:
        /*0004*/ 	.word	0x00000082


	//----- nvinfo : EIATTR_KPARAM_INFO
	.align		4
.L_7:
        /*0008*/ 	.byte	0x04, 0x17
        /*000a*/ 	.short	(.L_9 - .L_8)
.L_8:
        /*000c*/ 	.word	0x00000000
        /*0010*/ 	.short	0x0000
        /*0012*/ 	.short	0x0000
        /*0014*/ 	.byte	0x00, 0xf5, 0x21, 0x00


	//----- nvinfo : EIATTR_SPARSE_MMA_MASK
	.align		4
.L_9:
        /*0018*/ 	.byte	0x03, 0x50
        /*001a*/ 	.short	0x0000


	//----- nvinfo : EIATTR_MAXREG_COUNT
	.align		4
        /*001c*/ 	.byte	0x03, 0x1b
        /*001e*/ 	.short	0x00ff


	//----- nvinfo : EIATTR_MERCURY_ISA_VERSION
	.align		4
        /*0020*/ 	.byte	0x03, 0x5f
        /*0022*/ 	.short	0x0101


	//----- nvinfo : EIATTR_VRC_CTA_INIT_COUNT
	.align		4
        /*0024*/ 	.byte	0x02, 0x4a
	.zero		1
	.zero		1


	//----- nvinfo : EIATTR_EXIT_INSTR_OFFSETS
	.align		4
        /*0028*/ 	.byte	0x04, 0x1c
        /*002a*/ 	.short	(.L_11 - .L_10)


	//   ....[0]....
.L_10:
        /*002c*/ 	.word	0x00000030


	//   ....[1]....
        /*0030*/ 	.word	0x00000070


	//----- nvinfo : EIATTR_CBANK_PARAM_SIZE
	.align		4
.L_11:
        /*0034*/ 	.byte	0x03, 0x19
        /*0036*/ 	.short	0x0008


	//----- nvinfo : EIATTR_PARAM_CBANK
	.align		4
        /*0038*/ 	.byte	0x04, 0x0a
        /*003a*/ 	.short	(.L_13 - .L_12)
	.align		4
.L_12:
        /*003c*/ 	.word	index@(.nv.constant0._Z1kPi)
        /*0040*/ 	.short	0x0380
        /*0042*/ 	.short	0x0008


	//----- nvinfo : EIATTR_SW_WAR
	.align		4
.L_13:
        /*0044*/ 	.byte	0x04, 0x36
        /*0046*/ 	.short	(.L_15 - .L_14)
.L_14:
        /*0048*/ 	.word	0x00000008
.L_15:


//--------------------- .nv.callgraph             --------------------------
	.section	.nv.callgraph,"",@"SHT_CUDA_CALLGRAPH"
	.align	4
	.sectionentsize	8
	.align		4
        /*0000*/ 	.word	0x00000000
	.align		4
        /*0004*/ 	.word	0xffffffff
	.align		4
        /*0008*/ 	.word	0x00000000
	.align		4
        /*000c*/ 	.word	0xfffffffe
	.align		4
        /*0010*/ 	.word	0x00000000
	.align		4
        /*0014*/ 	.word	0xfffffffd
	.align		4
        /*0018*/ 	.word	0x00000000
	.align		4
        /*001c*/ 	.word	0xfffffffc


//--------------------- .text._Z1kPi              --------------------------
	.section	.text._Z1kPi,"ax",@progbits
	.align	128
        .global         _Z1kPi
        .type           _Z1kPi,@function
        .size           _Z1kPi,(.L_x_1 - _Z1kPi)
        .other          _Z1kPi,@"STO_CUDA_ENTRY STV_DEFAULT"
_Z1kPi:
.text._Z1kPi:
[----:B------:R-:W-:Y:S01]  /*0000*/  LDC R1, c[0x0][0x37c] ;  /* 0x0000df00ff017b82 */ /* 0x000fe20000000800 */
[----:B------:R-:W0:Y:S02]  /*0010*/  S2R R5, SR_TID.X ;  /* 0x0000000000057919 */ /* 0x000e240000002100 */
[----:B0-----:R-:W-:-:S13]  /*0020*/  ISETP.GT.U32.AND P0, PT, R5, 0xf, PT ;  /* 0x0000000f0500780c */ /* 0x001fda0003f04070 */
[----:B------:R-:W-:Y:S05]  /*0030*/  @P0 EXIT ;  /* 0x000000000000094d */ /* 0x000fea0003800000 */
[----:B------:R-:W0:Y:S01]  /*0040*/  LDC.64 R2, c[0x0][0x380] ;  /* 0x0000e000ff027b82 */ /* 0x000e220000000a00 */
[----:B------:R-:W0:Y:S02]  /*0050*/  LDCU.64 UR4, c[0x0][0x358] ;  /* 0x00006b00ff0477ac */ /* 0x000e240008000a00 */
[----:B0-----:R-:W-:Y:S01]  /*0060*/  STG.E desc[UR4][R2.64], R5 ;  /* 0x0000000502007986 */ /* 0x001fe2000c101904 */
[----:B------:R-:W-:Y:S05]  /*0070*/  EXIT ;  /* 0x000000000000794d */ /* 0x000fea0003800000 */
.L_x_0:
[----:B------:R-:W-:-:S00]  /*0080*/  BRA `(.L_x_0) ;  /* 0xfffffffc00fc7947 */ /* 0x000fc0000383ffff */
[----:B------:R-:W-:-:S00]  /*0090*/  NOP ;  /* 0x0000000000007918 */ /* 0x000fc00000000000 */
        /* <DEDUP_REMOVED lines=14> */
.L_x_1:


//--------------------- .nv.shared.reserved.0     --------------------------
	.section	.nv.shared.reserved.0,"aw",@nobits
	.weak		__nv_reservedSMEM_offset_0_alias
	.size		__nv_reservedSMEM_offset_0_alias, 0, 64
	.other		__nv_reservedSMEM_offset_0_alias,@"STO_CUDA_RESERVED_SHARED STV_DEFAULT"
__nv_reservedSMEM_offset_0_alias:
	.zero		0
	.zero		64


//--------------------- .nv.constant0._Z1kPi      --------------------------
	.section	.nv.constant0._Z1kPi,"a",@progbits
	.sectionflags	@""
	.align	4
.nv.constant0._Z1kPi:
	.zero		904


//--------------------- SYMBOLS --------------------------

	.type		.nv.reservedSmem.offset0,@object
	.size		.nv.reservedSmem.offset0,0x4
